//
// Generated by NVIDIA NVVM Compiler
//
// Compiler Build ID: CL-36424714
// Cuda compilation tools, release 13.0, V13.0.88
// Based on NVVM 20.0.0
//

.version 9.0
.target sm_100
.address_size 64

	// .globl	_Z3fftPfS_
// _ZZ3fftPfS_E2SA has been demoted
// _ZZ3fftPfS_E4SROT has been demoted

.visible .entry _Z3fftPfS_(
	.param .u64 .ptr .align 1 _Z3fftPfS__param_0,
	.param .u64 .ptr .align 1 _Z3fftPfS__param_1
)
{
	.reg .pred 	%p<2>;
	.reg .b32 	%r<84>;
	.reg .b32 	%f<211>;
	.reg .b64 	%rd<43>;
	// demoted variable
	.shared .align 4 .b8 _ZZ3fftPfS_E2SA[4096];
	// demoted variable
	.shared .align 4 .b8 _ZZ3fftPfS_E4SROT[2048];
	ld.param.u64 	%rd16, [_Z3fftPfS__param_0];
	ld.param.u64 	%rd17, [_Z3fftPfS__param_1];
	cvta.to.global.u64 	%rd18, %rd16;
	cvta.to.global.u64 	%rd19, %rd17;
	mov.u32 	%r1, %tid.x;
	mul.wide.u32 	%rd20, %r1, 4;
	add.s64 	%rd21, %rd19, %rd20;
	ld.global.f32 	%f1, [%rd21];
	shl.b32 	%r24, %r1, 2;
	mov.u32 	%r25, _ZZ3fftPfS_E4SROT;
	add.s32 	%r26, %r25, %r24;
	st.shared.f32 	[%r26], %f1;
	mov.u32 	%r27, %ntid.x;
	add.s32 	%r28, %r1, %r27;
	mul.wide.s32 	%rd22, %r27, 4;
	add.s64 	%rd23, %rd21, %rd22;
	ld.global.f32 	%f2, [%rd23];
	shl.b32 	%r29, %r27, 2;
	add.s32 	%r30, %r26, %r29;
	st.shared.f32 	[%r30], %f2;
	add.s32 	%r31, %r28, %r27;
	add.s64 	%rd24, %rd23, %rd22;
	ld.global.f32 	%f3, [%rd24];
	add.s32 	%r32, %r30, %r29;
	st.shared.f32 	[%r32], %f3;
	add.s32 	%r33, %r31, %r27;
	add.s64 	%rd25, %rd24, %rd22;
	ld.global.f32 	%f4, [%rd25];
	add.s32 	%r34, %r32, %r29;
	st.shared.f32 	[%r34], %f4;
	add.s32 	%r35, %r33, %r27;
	add.s64 	%rd26, %rd25, %rd22;
	ld.global.f32 	%f5, [%rd26];
	add.s32 	%r36, %r34, %r29;
	st.shared.f32 	[%r36], %f5;
	add.s32 	%r37, %r35, %r27;
	add.s64 	%rd27, %rd26, %rd22;
	ld.global.f32 	%f6, [%rd27];
	add.s32 	%r38, %r36, %r29;
	st.shared.f32 	[%r38], %f6;
	add.s32 	%r39, %r37, %r27;
	mul.wide.u32 	%rd28, %r39, 4;
	add.s64 	%rd29, %rd19, %rd28;
	ld.global.f32 	%f7, [%rd29];
	add.s32 	%r40, %r38, %r29;
	st.shared.f32 	[%r40], %f7;
	add.s32 	%r41, %r39, %r27;
	mul.wide.u32 	%rd30, %r41, 4;
	add.s64 	%rd31, %rd19, %rd30;
	ld.global.f32 	%f8, [%rd31];
	add.s32 	%r42, %r40, %r29;
	st.shared.f32 	[%r42], %f8;
	add.s64 	%rd1, %rd18, %rd20;
	ld.global.f32 	%f9, [%rd1];
	mov.u32 	%r43, _ZZ3fftPfS_E2SA;
	add.s32 	%r2, %r43, %r24;
	st.shared.f32 	[%r2], %f9;
	add.s64 	%rd32, %rd1, %rd22;
	ld.global.f32 	%f10, [%rd32];
	add.s32 	%r3, %r2, %r29;
	st.shared.f32 	[%r3], %f10;
	add.s64 	%rd2, %rd32, %rd22;
	ld.global.f32 	%f11, [%rd2];
	add.s32 	%r4, %r3, %r29;
	st.shared.f32 	[%r4], %f11;
	add.s64 	%rd3, %rd2, %rd22;
	ld.global.f32 	%f12, [%rd3];
	add.s32 	%r5, %r4, %r29;
	st.shared.f32 	[%r5], %f12;
	add.s64 	%rd4, %rd3, %rd22;
	ld.global.f32 	%f13, [%rd4];
	add.s32 	%r6, %r5, %r29;
	st.shared.f32 	[%r6], %f13;
	add.s64 	%rd5, %rd4, %rd22;
	ld.global.f32 	%f14, [%rd5];
	add.s32 	%r7, %r6, %r29;
	st.shared.f32 	[%r7], %f14;
	add.s64 	%rd6, %rd18, %rd28;
	ld.global.f32 	%f15, [%rd6];
	add.s32 	%r8, %r7, %r29;
	st.shared.f32 	[%r8], %f15;
	add.s64 	%rd7, %rd18, %rd30;
	ld.global.f32 	%f16, [%rd7];
	add.s32 	%r9, %r8, %r29;
	st.shared.f32 	[%r9], %f16;
	add.s32 	%r44, %r41, %r27;
	mul.wide.u32 	%rd33, %r44, 4;
	add.s64 	%rd8, %rd18, %rd33;
	ld.global.f32 	%f17, [%rd8];
	add.s32 	%r10, %r9, %r29;
	st.shared.f32 	[%r10], %f17;
	add.s32 	%r45, %r44, %r27;
	mul.wide.u32 	%rd34, %r45, 4;
	add.s64 	%rd9, %rd18, %rd34;
	ld.global.f32 	%f18, [%rd9];
	add.s32 	%r11, %r10, %r29;
	st.shared.f32 	[%r11], %f18;
	add.s32 	%r46, %r45, %r27;
	mul.wide.u32 	%rd35, %r46, 4;
	add.s64 	%rd10, %rd18, %rd35;
	ld.global.f32 	%f19, [%rd10];
	add.s32 	%r12, %r11, %r29;
	st.shared.f32 	[%r12], %f19;
	add.s32 	%r47, %r46, %r27;
	mul.wide.u32 	%rd36, %r47, 4;
	add.s64 	%rd11, %rd18, %rd36;
	ld.global.f32 	%f20, [%rd11];
	add.s32 	%r13, %r12, %r29;
	st.shared.f32 	[%r13], %f20;
	add.s32 	%r48, %r47, %r27;
	mul.wide.u32 	%rd37, %r48, 4;
	add.s64 	%rd12, %rd18, %rd37;
	ld.global.f32 	%f21, [%rd12];
	add.s32 	%r14, %r13, %r29;
	st.shared.f32 	[%r14], %f21;
	add.s32 	%r49, %r48, %r27;
	mul.wide.u32 	%rd38, %r49, 4;
	add.s64 	%rd13, %rd18, %rd38;
	ld.global.f32 	%f22, [%rd13];
	add.s32 	%r15, %r14, %r29;
	st.shared.f32 	[%r15], %f22;
	add.s32 	%r50, %r49, %r27;
	mul.wide.u32 	%rd39, %r50, 4;
	add.s64 	%rd14, %rd18, %rd39;
	ld.global.f32 	%f23, [%rd14];
	add.s32 	%r16, %r15, %r29;
	st.shared.f32 	[%r16], %f23;
	add.s32 	%r51, %r50, %r27;
	mul.wide.u32 	%rd40, %r51, 4;
	add.s64 	%rd15, %rd18, %rd40;
	ld.global.f32 	%f24, [%rd15];
	add.s32 	%r17, %r16, %r29;
	st.shared.f32 	[%r17], %f24;
	bar.sync 	0;
	mov.b32 	%r83, 3;
	mov.b32 	%r82, 9;
$L__BB0_1:
	add.s32 	%r52, %r83, -3;
	mov.b32 	%r53, 1024;
	shr.u32 	%r54, %r53, %r83;
	add.s32 	%r82, %r82, -3;
	mov.b32 	%r55, -1;
	shl.b32 	%r56, %r55, %r82;
	and.b32  	%r57, %r56, %r1;
	mad.lo.s32 	%r58, %r57, 7, %r1;
	not.b32 	%r59, %r56;
	and.b32  	%r60, %r1, %r59;
	shl.b32 	%r61, %r60, %r52;
	shl.b32 	%r62, %r58, 3;
	mov.u32 	%r63, _ZZ3fftPfS_E2SA;
	add.s32 	%r64, %r63, %r62;
	ld.shared.f32 	%f25, [%r64];
	shl.b32 	%r65, %r54, 2;
	shl.b32 	%r66, %r54, 4;
	add.s32 	%r67, %r64, %r66;
	ld.shared.f32 	%f26, [%r67];
	sub.f32 	%f27, %f25, %f26;
	ld.shared.f32 	%f28, [%r64+4];
	ld.shared.f32 	%f29, [%r67+4];
	sub.f32 	%f30, %f28, %f29;
	add.f32 	%f31, %f25, %f26;
	st.shared.f32 	[%r64], %f31;
	add.f32 	%f32, %f28, %f29;
	st.shared.f32 	[%r64+4], %f32;
	shl.b32 	%r68, %r61, 3;
	mov.u32 	%r69, _ZZ3fftPfS_E4SROT;
	add.s32 	%r70, %r69, %r68;
	ld.shared.f32 	%f33, [%r70];
	ld.shared.f32 	%f34, [%r70+4];
	mul.f32 	%f35, %f30, %f34;
	fma.rn.f32 	%f36, %f27, %f33, %f35;
	st.shared.f32 	[%r67], %f36;
	mul.f32 	%f37, %f30, %f33;
	mul.f32 	%f38, %f27, %f34;
	sub.f32 	%f39, %f37, %f38;
	st.shared.f32 	[%r67+4], %f39;
	add.s32 	%r71, %r64, %r65;
	ld.shared.f32 	%f40, [%r71];
	add.s32 	%r72, %r67, %r65;
	ld.shared.f32 	%f41, [%r72];
	sub.f32 	%f42, %f40, %f41;
	ld.shared.f32 	%f43, [%r71+4];
	ld.shared.f32 	%f44, [%r72+4];
	sub.f32 	%f45, %f43, %f44;
	add.f32 	%f46, %f40, %f41;
	st.shared.f32 	[%r71], %f46;
	add.f32 	%f47, %f43, %f44;
	st.shared.f32 	[%r71+4], %f47;
	ld.shared.f32 	%f48, [%r70+512];
	ld.shared.f32 	%f49, [%r70+516];
	mul.f32 	%f50, %f45, %f49;
	fma.rn.f32 	%f51, %f42, %f48, %f50;
	st.shared.f32 	[%r72], %f51;
	mul.f32 	%f52, %f45, %f48;
	mul.f32 	%f53, %f42, %f49;
	sub.f32 	%f54, %f52, %f53;
	st.shared.f32 	[%r72+4], %f54;
	add.s32 	%r73, %r71, %r65;
	ld.shared.f32 	%f55, [%r73];
	add.s32 	%r74, %r72, %r65;
	ld.shared.f32 	%f56, [%r74];
	sub.f32 	%f57, %f55, %f56;
	ld.shared.f32 	%f58, [%r73+4];
	ld.shared.f32 	%f59, [%r74+4];
	sub.f32 	%f60, %f58, %f59;
	add.f32 	%f61, %f55, %f56;
	st.shared.f32 	[%r73], %f61;
	add.f32 	%f62, %f58, %f59;
	st.shared.f32 	[%r73+4], %f62;
	ld.shared.f32 	%f63, [%r70+1024];
	ld.shared.f32 	%f64, [%r70+1028];
	mul.f32 	%f65, %f60, %f64;
	fma.rn.f32 	%f66, %f57, %f63, %f65;
	st.shared.f32 	[%r74], %f66;
	mul.f32 	%f67, %f60, %f63;
	mul.f32 	%f68, %f57, %f64;
	sub.f32 	%f69, %f67, %f68;
	st.shared.f32 	[%r74+4], %f69;
	add.s32 	%r75, %r73, %r65;
	ld.shared.f32 	%f70, [%r75];
	add.s32 	%r76, %r74, %r65;
	ld.shared.f32 	%f71, [%r76];
	sub.f32 	%f72, %f70, %f71;
	ld.shared.f32 	%f73, [%r75+4];
	ld.shared.f32 	%f74, [%r76+4];
	sub.f32 	%f75, %f73, %f74;
	add.f32 	%f76, %f70, %f71;
	st.shared.f32 	[%r75], %f76;
	add.f32 	%f77, %f73, %f74;
	st.shared.f32 	[%r75+4], %f77;
	ld.shared.f32 	%f78, [%r70+1536];
	ld.shared.f32 	%f79, [%r70+1540];
	mul.f32 	%f80, %f75, %f79;
	fma.rn.f32 	%f81, %f72, %f78, %f80;
	st.shared.f32 	[%r76], %f81;
	mul.f32 	%f82, %f75, %f78;
	mul.f32 	%f83, %f72, %f79;
	sub.f32 	%f84, %f82, %f83;
	st.shared.f32 	[%r76+4], %f84;
	ld.shared.f32 	%f85, [%r64];
	ld.shared.f32 	%f86, [%r73];
	sub.f32 	%f87, %f85, %f86;
	ld.shared.f32 	%f88, [%r64+4];
	ld.shared.f32 	%f89, [%r73+4];
	sub.f32 	%f90, %f88, %f89;
	add.f32 	%f91, %f85, %f86;
	st.shared.f32 	[%r64], %f91;
	add.f32 	%f92, %f88, %f89;
	st.shared.f32 	[%r64+4], %f92;
	shl.b32 	%r77, %r61, 4;
	add.s32 	%r78, %r70, %r68;
	ld.shared.f32 	%f93, [%r78];
	ld.shared.f32 	%f94, [%r78+4];
	mul.f32 	%f95, %f90, %f94;
	fma.rn.f32 	%f96, %f87, %f93, %f95;
	st.shared.f32 	[%r73], %f96;
	mul.f32 	%f97, %f90, %f93;
	mul.f32 	%f98, %f87, %f94;
	sub.f32 	%f99, %f97, %f98;
	st.shared.f32 	[%r73+4], %f99;
	ld.shared.f32 	%f100, [%r71];
	ld.shared.f32 	%f101, [%r75];
	sub.f32 	%f102, %f100, %f101;
	ld.shared.f32 	%f103, [%r71+4];
	ld.shared.f32 	%f104, [%r75+4];
	sub.f32 	%f105, %f103, %f104;
	add.f32 	%f106, %f100, %f101;
	st.shared.f32 	[%r71], %f106;
	add.f32 	%f107, %f103, %f104;
	st.shared.f32 	[%r71+4], %f107;
	ld.shared.f32 	%f108, [%r78+1024];
	ld.shared.f32 	%f109, [%r78+1028];
	mul.f32 	%f110, %f105, %f109;
	fma.rn.f32 	%f111, %f102, %f108, %f110;
	st.shared.f32 	[%r75], %f111;
	mul.f32 	%f112, %f105, %f108;
	mul.f32 	%f113, %f102, %f109;
	sub.f32 	%f114, %f112, %f113;
	st.shared.f32 	[%r75+4], %f114;
	ld.shared.f32 	%f115, [%r67];
	ld.shared.f32 	%f116, [%r74];
	sub.f32 	%f117, %f115, %f116;
	ld.shared.f32 	%f118, [%r67+4];
	ld.shared.f32 	%f119, [%r74+4];
	sub.f32 	%f120, %f118, %f119;
	add.f32 	%f121, %f115, %f116;
	st.shared.f32 	[%r67], %f121;
	add.f32 	%f122, %f118, %f119;
	st.shared.f32 	[%r67+4], %f122;
	mul.f32 	%f123, %f120, %f94;
	fma.rn.f32 	%f124, %f117, %f93, %f123;
	st.shared.f32 	[%r74], %f124;
	mul.f32 	%f125, %f120, %f93;
	mul.f32 	%f126, %f117, %f94;
	sub.f32 	%f127, %f125, %f126;
	st.shared.f32 	[%r74+4], %f127;
	ld.shared.f32 	%f128, [%r72];
	ld.shared.f32 	%f129, [%r76];
	sub.f32 	%f130, %f128, %f129;
	ld.shared.f32 	%f131, [%r72+4];
	ld.shared.f32 	%f132, [%r76+4];
	sub.f32 	%f133, %f131, %f132;
	add.f32 	%f134, %f128, %f129;
	st.shared.f32 	[%r72], %f134;
	add.f32 	%f135, %f131, %f132;
	st.shared.f32 	[%r72+4], %f135;
	mul.f32 	%f136, %f133, %f109;
	fma.rn.f32 	%f137, %f130, %f108, %f136;
	st.shared.f32 	[%r76], %f137;
	mul.f32 	%f138, %f133, %f108;
	mul.f32 	%f139, %f130, %f109;
	sub.f32 	%f140, %f138, %f139;
	st.shared.f32 	[%r76+4], %f140;
	ld.shared.f32 	%f141, [%r64];
	ld.shared.f32 	%f142, [%r71];
	sub.f32 	%f143, %f141, %f142;
	ld.shared.f32 	%f144, [%r64+4];
	ld.shared.f32 	%f145, [%r71+4];
	sub.f32 	%f146, %f144, %f145;
	add.f32 	%f147, %f141, %f142;
	st.shared.f32 	[%r64], %f147;
	add.f32 	%f148, %f144, %f145;
	st.shared.f32 	[%r64+4], %f148;
	add.s32 	%r79, %r78, %r77;
	ld.shared.f32 	%f149, [%r79];
	mad.lo.s32 	%r80, %r61, 24, %r70;
	ld.shared.f32 	%f150, [%r80+4];
	mul.f32 	%f151, %f146, %f150;
	fma.rn.f32 	%f152, %f143, %f149, %f151;
	st.shared.f32 	[%r71], %f152;
	mul.f32 	%f153, %f146, %f149;
	mul.f32 	%f154, %f143, %f150;
	sub.f32 	%f155, %f153, %f154;
	st.shared.f32 	[%r71+4], %f155;
	ld.shared.f32 	%f156, [%r73];
	ld.shared.f32 	%f157, [%r75];
	sub.f32 	%f158, %f156, %f157;
	ld.shared.f32 	%f159, [%r73+4];
	ld.shared.f32 	%f160, [%r75+4];
	sub.f32 	%f161, %f159, %f160;
	add.f32 	%f162, %f156, %f157;
	st.shared.f32 	[%r73], %f162;
	add.f32 	%f163, %f159, %f160;
	st.shared.f32 	[%r73+4], %f163;
	mul.f32 	%f164, %f161, %f150;
	fma.rn.f32 	%f165, %f158, %f149, %f164;
	st.shared.f32 	[%r75], %f165;
	mul.f32 	%f166, %f161, %f149;
	mul.f32 	%f167, %f158, %f150;
	sub.f32 	%f168, %f166, %f167;
	st.shared.f32 	[%r75+4], %f168;
	ld.shared.f32 	%f169, [%r67];
	ld.shared.f32 	%f170, [%r72];
	sub.f32 	%f171, %f169, %f170;
	ld.shared.f32 	%f172, [%r67+4];
	ld.shared.f32 	%f173, [%r72+4];
	sub.f32 	%f174, %f172, %f173;
	add.f32 	%f175, %f169, %f170;
	st.shared.f32 	[%r67], %f175;
	add.f32 	%f176, %f172, %f173;
	st.shared.f32 	[%r67+4], %f176;
	mul.f32 	%f177, %f174, %f150;
	fma.rn.f32 	%f178, %f171, %f149, %f177;
	st.shared.f32 	[%r72], %f178;
	mul.f32 	%f179, %f174, %f149;
	mul.f32 	%f180, %f171, %f150;
	sub.f32 	%f181, %f179, %f180;
	st.shared.f32 	[%r72+4], %f181;
	ld.shared.f32 	%f182, [%r74];
	ld.shared.f32 	%f183, [%r76];
	sub.f32 	%f184, %f182, %f183;
	ld.shared.f32 	%f185, [%r74+4];
	ld.shared.f32 	%f186, [%r76+4];
	sub.f32 	%f187, %f185, %f186;
	add.f32 	%f188, %f182, %f183;
	st.shared.f32 	[%r74], %f188;
	add.f32 	%f189, %f185, %f186;
	st.shared.f32 	[%r74+4], %f189;
	mul.f32 	%f190, %f187, %f150;
	fma.rn.f32 	%f191, %f184, %f149, %f190;
	st.shared.f32 	[%r76], %f191;
	mul.f32 	%f192, %f187, %f149;
	mul.f32 	%f193, %f184, %f150;
	sub.f32 	%f194, %f192, %f193;
	st.shared.f32 	[%r76+4], %f194;
	bar.sync 	0;
	add.s32 	%r83, %r83, 3;
	setp.ne.s32 	%p1, %r82, 0;
	@%p1 bra 	$L__BB0_1;
	ld.shared.f32 	%f195, [%r2];
	st.global.f32 	[%rd1], %f195;
	ld.shared.f32 	%f196, [%r3];
	mov.u32 	%r81, %ntid.x;
	mul.wide.s32 	%rd41, %r81, 4;
	add.s64 	%rd42, %rd1, %rd41;
	st.global.f32 	[%rd42], %f196;
	ld.shared.f32 	%f197, [%r4];
	st.global.f32 	[%rd2], %f197;
	ld.shared.f32 	%f198, [%r5];
	st.global.f32 	[%rd3], %f198;
	ld.shared.f32 	%f199, [%r6];
	st.global.f32 	[%rd4], %f199;
	ld.shared.f32 	%f200, [%r7];
	st.global.f32 	[%rd5], %f200;
	ld.shared.f32 	%f201, [%r8];
	st.global.f32 	[%rd6], %f201;
	ld.shared.f32 	%f202, [%r9];
	st.global.f32 	[%rd7], %f202;
	ld.shared.f32 	%f203, [%r10];
	st.global.f32 	[%rd8], %f203;
	ld.shared.f32 	%f204, [%r11];
	st.global.f32 	[%rd9], %f204;
	ld.shared.f32 	%f205, [%r12];
	st.global.f32 	[%rd10], %f205;
	ld.shared.f32 	%f206, [%r13];
	st.global.f32 	[%rd11], %f206;
	ld.shared.f32 	%f207, [%r14];
	st.global.f32 	[%rd12], %f207;
	ld.shared.f32 	%f208, [%r15];
	st.global.f32 	[%rd13], %f208;
	ld.shared.f32 	%f209, [%r16];
	st.global.f32 	[%rd14], %f209;
	ld.shared.f32 	%f210, [%r17];
	st.global.f32 	[%rd15], %f210;
	ret;

}


// ===== COMPILED SASS (sm_100) =====

	.target	sm_100

	.elftype	@"ET_EXEC"


//--------------------- .note.nv.tkinfo           --------------------------
	.section	.note.nv.tkinfo,"",@"SHT_NOTE"
	.sectionflags	@"SHF_NOTE_NV_TKINFO"
	.tkinfo
        /*0018*/ 	.word	0x00000002
        /*0030*/ 	.string	""
        /*0030*/ 	.string	"ptxas"
        /*0030*/ 	.string	"Cuda compilation tools, release 13.0, V13.0.88"
        /*0030*/ 	.string	"Build cuda_13.0.r13.0/compiler.36424714_0"
        /*0030*/ 	.string	"-arch sm_100 -m 64 "



//--------------------- .note.nv.cuinfo           --------------------------
	.section	.note.nv.cuinfo,"",@"SHT_NOTE"
	.sectionflags	@"SHF_NOTE_NV_CUINFO"
        /*0018*/ 	.short	0x0002
        /*001a*/ 	.short	0x0064
        /*001c*/ 	.short	0x0082
	.zero		2


//--------------------- .nv.info                  --------------------------
	.section	.nv.info,"",@"SHT_CUDA_INFO"
	.align	4


	//----- nvinfo : EIATTR_REGCOUNT
	.align		4
        /*0000*/ 	.byte	0x04, 0x2f
        /*0002*/ 	.short	(.L_1 - .L_0)
	.align		4
.L_0:
        /*0004*/ 	.word	index@(_Z3fftPfS_)
        /*0008*/ 	.word	0x00000038


	//----- nvinfo : EIATTR_FRAME_SIZE
	.align		4
.L_1:
        /*000c*/ 	.byte	0x04, 0x11
        /*000e*/ 	.short	(.L_3 - .L_2)
	.align		4
.L_2:
        /*0010*/ 	.word	index@(_Z3fftPfS_)
        /*0014*/ 	.word	0x00000000


	//----- nvinfo : EIATTR_MIN_STACK_SIZE
	.align		4
.L_3:
        /*0018*/ 	.byte	0x04, 0x12
        /*001a*/ 	.short	(.L_5 - .L_4)
	.align		4
.L_4:
        /*001c*/ 	.word	index@(_Z3fftPfS_)
        /*0020*/ 	.word	0x00000000
.L_5:


//--------------------- .nv.compat                --------------------------
	.section	.nv.compat,"",@"SHT_CUDA_COMPAT_INFO"
	.align	4
        /*0000*/ 	.byte	0x02, 0x09, 0x00, 0x00, 0x02, 0x02, 0x01, 0x00, 0x02, 0x05, 0x05, 0x00, 0x03, 0x07, 0x01, 0x01
        /*0010*/ 	.byte	0x02, 0x03, 0x00, 0x00, 0x02, 0x06, 0x01, 0x00, 0x04, 0x0b, 0x08, 0x00, 0x09, 0x00, 0x00, 0x00
        /*0020*/ 	.byte	0x00, 0x00, 0x00, 0x00


//--------------------- .nv.info._Z3fftPfS_       --------------------------
	.section	.nv.info._Z3fftPfS_,"",@"SHT_CUDA_INFO"
	.sectionflags	@""
	.align	4


	//----- nvinfo : EIATTR_CUDA_API_VERSION
	.align		4
        /*0000*/ 	.byte	0x04, 0x37
        /*0002*/ 	.short	(.L_7 - .L_6)
.L_6:
        /*0004*/ 	.word	0x00000082


	//----- nvinfo : EIATTR_KPARAM_INFO
	.align		4
.L_7:
        /*0008*/ 	.byte	0x04, 0x17
        /*000a*/ 	.short	(.L_9 - .L_8)
.L_8:
        /*000c*/ 	.word	0x00000000
        /*0010*/ 	.short	0x0001
        /*0012*/ 	.short	0x0008
        /*0014*/ 	.byte	0x00, 0xf5, 0x21, 0x00


	//----- nvinfo : EIATTR_KPARAM_INFO
	.align		4
.L_9:
        /*0018*/ 	.byte	0x04, 0x17
        /*001a*/ 	.short	(.L_11 - .L_10)
.L_10:
        /*001c*/ 	.word	0x00000000
        /*0020*/ 	.short	0x0000
        /*0022*/ 	.short	0x0000
        /*0024*/ 	.byte	0x00, 0xf5, 0x21, 0x00


	//----- nvinfo : EIATTR_SPARSE_MMA_MASK
	.align		4
.L_11:
        /*0028*/ 	.byte	0x03, 0x50
        /*002a*/ 	.short	0x0000


	//----- nvinfo : EIATTR_MAXREG_COUNT
	.align		4
        /*002c*/ 	.byte	0x03, 0x1b
        /*002e*/ 	.short	0x00ff


	//----- nvinfo : EIATTR_NUM_BARRIERS
	.align		4
        /*0030*/ 	.byte	0x02, 0x4c
        /*0032*/ 	.byte	0x01
	.zero		1


	//----- nvinfo : EIATTR_MERCURY_ISA_VERSION
	.align		4
        /*0034*/ 	.byte	0x03, 0x5f
        /*0036*/ 	.short	0x0101


	//----- nvinfo : EIATTR_VRC_CTA_INIT_COUNT
	.align		4
        /*0038*/ 	.byte	0x02, 0x4a
	.zero		1
	.zero		1


	//----- nvinfo : EIATTR_EXIT_INSTR_OFFSETS
	.align		4
        /*003c*/ 	.byte	0x04, 0x1c
        /*003e*/ 	.short	(.L_13 - .L_12)


	//   ....[0]....
.L_12:
        /*0040*/ 	.word	0x00001880


	//----- nvinfo : EIATTR_CBANK_PARAM_SIZE
	.align		4
.L_13:
        /*0044*/ 	.byte	0x03, 0x19
        /*0046*/ 	.short	0x0010


	//----- nvinfo : EIATTR_PARAM_CBANK
	.align		4
        /*0048*/ 	.byte	0x04, 0x0a
        /*004a*/ 	.short	(.L_15 - .L_14)
	.align		4
.L_14:
        /*004c*/ 	.word	index@(.nv.constant0._Z3fftPfS_)
        /*0050*/ 	.short	0x0380
        /*0052*/ 	.short	0x0010


	//----- nvinfo : EIATTR_SW_WAR
	.align		4
.L_15:
        /*0054*/ 	.byte	0x04, 0x36
        /*0056*/ 	.short	(.L_17 - .L_16)
.L_16:
        /*0058*/ 	.word	0x00000008
.L_17:


//--------------------- .nv.callgraph             --------------------------
	.section	.nv.callgraph,"",@"SHT_CUDA_CALLGRAPH"
	.align	4
	.sectionentsize	8
	.align		4
        /*0000*/ 	.word	0x00000000
	.align		4
        /*0004*/ 	.word	0xffffffff
	.align		4
        /*0008*/ 	.word	0x00000000
	.align		4
        /*000c*/ 	.word	0xfffffffe
	.align		4
        /*0010*/ 	.word	0x00000000
	.align		4
        /*0014*/ 	.word	0xfffffffd
	.align		4
        /*0018*/ 	.word	0x00000000
	.align		4
        /*001c*/ 	.word	0xfffffffc


//--------------------- .text._Z3fftPfS_          --------------------------
	.section	.text._Z3fftPfS_,"ax",@progbits
	.align	128
        .global         _Z3fftPfS_
        .type           _Z3fftPfS_,@function
        .size           _Z3fftPfS_,(.L_x_2 - _Z3fftPfS_)
        .other          _Z3fftPfS_,@"STO_CUDA_ENTRY STV_DEFAULT"
_Z3fftPfS_:
.text._Z3fftPfS_:
[----:B------:R-:W-:Y:S01]  /*0000*/  LDC R1, c[0x0][0x37c] ;  /* 0x0000df00ff017b82 */ /* 0x000fe20000000800 */
[----:B------:R-:W0:Y:S07]  /*0010*/  S2R R0, SR_TID.X ;  /* 0x0000000000007919 */ /* 0x000e2e0000002100 */
[----:B------:R-:W0:Y:S01]  /*0020*/  LDC.64 R8, c[0x0][0x388] ;  /* 0x0000e200ff087b82 */ /* 0x000e220000000a00 */
[----:B------:R-:W1:Y:S07]  /*0030*/  LDCU.64 UR10, c[0x0][0x358] ;  /* 0x00006b00ff0a77ac */ /* 0x000e6e0008000a00 */
[----:B------:R-:W2:Y:S08]  /*0040*/  LDC R3, c[0x0][0x360] ;  /* 0x0000d800ff037b82 */ /* 0x000eb00000000800 */
[----:B------:R-:W3:Y:S01]  /*0050*/  LDC.64 R34, c[0x0][0x380] ;  /* 0x0000e000ff227b82 */ /* 0x000ee20000000a00 */
[----:B0-----:R-:W-:Y:S01]  /*0060*/  IMAD.WIDE.U32 R18, R0, 0x4, R8 ;  /* 0x0000000400127825 */ /* 0x001fe200078e0008 */
[----:B--2---:R-:W-:-:S04]  /*0070*/  IADD3 R2, PT, PT, R3, R0, R3 ;  /* 0x0000000003027210 */ /* 0x004fc80007ffe003 */
[C---:B------:R-:W-:Y:S01]  /*0080*/  IADD3 R2, PT, PT, R3.reuse, R2, R3 ;  /* 0x0000000203027210 */ /* 0x040fe20007ffe003 */
[C---:B------:R-:W-:Y:S02]  /*0090*/  IMAD.WIDE R20, R3.reuse, 0x4, R18 ;  /* 0x0000000403147825 */ /* 0x040fe400078e0212 */
[----:B-1----:R0:W2:Y:S01]  /*00a0*/  LDG.E R18, desc[UR10][R18.64] ;  /* 0x0000000a12127981 */ /* 0x0020a2000c1e1900 */
[----:B------:R-:W-:Y:S01]  /*00b0*/  IADD3 R31, PT, PT, R3, R2, R3 ;  /* 0x00000002031f7210 */ /* 0x000fe20007ffe003 */
[----:B---3--:R-:W-:-:S03]  /*00c0*/  IMAD.WIDE.U32 R10, R0, 0x4, R34 ;  /* 0x00000004000a7825 */ /* 0x008fc600078e0022 */
[-C--:B------:R-:W-:Y:S01]  /*00d0*/  IADD3 R33, PT, PT, R31, R3.reuse, RZ ;  /* 0x000000031f217210 */ /* 0x080fe20007ffe0ff */
[C---:B------:R-:W-:Y:S01]  /*00e0*/  IMAD.WIDE R22, R3.reuse, 0x4, R20 ;  /* 0x0000000403167825 */ /* 0x040fe200078e0214 */
[----:B------:R-:W3:Y:S03]  /*00f0*/  LDG.E R27, desc[UR10][R10.64] ;  /* 0x0000000a0a1b7981 */ /* 0x000ee6000c1e1900 */
[----:B------:R-:W-:Y:S01]  /*0100*/  IMAD.WIDE R4, R3, 0x4, R10 ;  /* 0x0000000403047825 */ /* 0x000fe200078e020a */
[-C--:B------:R-:W-:Y:S01]  /*0110*/  IADD3 R2, PT, PT, R33, R3.reuse, RZ ;  /* 0x0000000321027210 */ /* 0x080fe20007ffe0ff */
[----:B------:R-:W4:Y:S02]  /*0120*/  LDG.E R20, desc[UR10][R20.64] ;  /* 0x0000000a14147981 */ /* 0x000f24000c1e1900 */
[C---:B------:R-:W-:Y:S01]  /*0130*/  IMAD.WIDE R24, R3.reuse, 0x4, R22 ;  /* 0x0000000403187825 */ /* 0x040fe200078e0216 */
[-C--:B0-----:R-:W-:Y:S01]  /*0140*/  IADD3 R19, PT, PT, R2, R3.reuse, RZ ;  /* 0x0000000302137210 */ /* 0x081fe20007ffe0ff */
[----:B------:R-:W5:Y:S02]  /*0150*/  LDG.E R22, desc[UR10][R22.64] ;  /* 0x0000000a16167981 */ /* 0x000f64000c1e1900 */
[----:B------:R-:W-:Y:S01]  /*0160*/  IMAD.WIDE R12, R3, 0x4, R4 ;  /* 0x00000004030c7825 */ /* 0x000fe200078e0204 */
[-C--:B------:R-:W-:Y:S01]  /*0170*/  IADD3 R50, PT, PT, R19, R3.reuse, RZ ;  /* 0x0000000313327210 */ /* 0x080fe20007ffe0ff */
[----:B------:R-:W3:Y:S02]  /*0180*/  LDG.E R5, desc[UR10][R4.64] ;  /* 0x0000000a04057981 */ /* 0x000ee4000c1e1900 */
[C---:B------:R-:W-:Y:S01]  /*0190*/  IMAD.WIDE R6, R3.reuse, 0x4, R24 ;  /* 0x0000000403067825 */ /* 0x040fe200078e0218 */
[-C--:B------:R-:W-:Y:S01]  /*01a0*/  IADD3 R48, PT, PT, R50, R3.reuse, RZ ;  /* 0x0000000332307210 */ /* 0x080fe20007ffe0ff */
[----:B------:R-:W3:Y:S02]  /*01b0*/  LDG.E R24, desc[UR10][R24.64] ;  /* 0x0000000a18187981 */ /* 0x000ee4000c1e1900 */
[C---:B------:R-:W-:Y:S01]  /*01c0*/  IMAD.WIDE R16, R3.reuse, 0x4, R12 ;  /* 0x0000000403107825 */ /* 0x040fe200078e020c */
[----:B------:R-:W-:Y:S01]  /*01d0*/  IADD3 R46, PT, PT, R48, R3, RZ ;  /* 0x00000003302e7210 */ /* 0x000fe20007ffe0ff */
[----:B------:R0:W3:Y:S02]  /*01e0*/  LDG.E R26, desc[UR10][R6.64] ;  /* 0x0000000a061a7981 */ /* 0x0000e4000c1e1900 */
[----:B------:R-:W-:-:S02]  /*01f0*/  IMAD.WIDE R40, R3, 0x4, R6 ;  /* 0x0000000403287825 */ /* 0x000fc400078e0206 */
[----:B------:R1:W3:Y:S02]  /*0200*/  LDG.E R29, desc[UR10][R12.64] ;  /* 0x0000000a0c1d7981 */ /* 0x0002e4000c1e1900 */
[----:B------:R-:W-:Y:S02]  /*0210*/  IMAD.WIDE.U32 R38, R31, 0x4, R8 ;  /* 0x000000041f267825 */ /* 0x000fe400078e0008 */
[----:B------:R-:W3:Y:S02]  /*0220*/  LDG.E R40, desc[UR10][R40.64] ;  /* 0x0000000a28287981 */ /* 0x000ee4000c1e1900 */
[----:B------:R-:W-:Y:S02]  /*0230*/  IMAD.WIDE R14, R3, 0x4, R16 ;  /* 0x00000004030e7825 */ /* 0x000fe400078e0210 */
[----:B------:R-:W3:Y:S02]  /*0240*/  LDG.E R38, desc[UR10][R38.64] ;  /* 0x0000000a26267981 */ /* 0x000ee4000c1e1900 */
[----:B------:R-:W-:-:S02]  /*0250*/  IMAD.WIDE.U32 R8, R33, 0x4, R8 ;  /* 0x0000000421087825 */ /* 0x000fc400078e0008 */
[----:B------:R-:W3:Y:S02]  /*0260*/  LDG.E R37, desc[UR10][R16.64] ;  /* 0x0000000a10257981 */ /* 0x000ee4000c1e1900 */
[----:B0-----:R-:W-:Y:S01]  /*0270*/  IMAD.WIDE.U32 R6, R2, 0x4, R34 ;  /* 0x0000000402067825 */ /* 0x001fe200078e0022 */
[-C--:B------:R-:W-:Y:S01]  /*0280*/  IADD3 R2, PT, PT, R46, R3.reuse, RZ ;  /* 0x000000032e027210 */ /* 0x080fe20007ffe0ff */
[----:B------:R0:W3:Y:S02]  /*0290*/  LDG.E R28, desc[UR10][R8.64] ;  /* 0x0000000a081c7981 */ /* 0x0000e4000c1e1900 */
[----:B-1----:R-:W-:Y:S01]  /*02a0*/  IMAD.WIDE R12, R3, 0x4, R14 ;  /* 0x00000004030c7825 */ /* 0x002fe200078e020e */
[----:B------:R-:W-:Y:S01]  /*02b0*/  IADD3 R4, PT, PT, R2, R3, RZ ;  /* 0x0000000302047210 */ /* 0x000fe20007ffe0ff */
[----:B------:R1:W3:Y:S02]  /*02c0*/  LDG.E R39, desc[UR10][R14.64] ;  /* 0x0000000a0e277981 */ /* 0x0002e4000c1e1900 */
[----:B------:R-:W-:-:S02]  /*02d0*/  IMAD.WIDE.U32 R30, R31, 0x4, R34 ;  /* 0x000000041f1e7825 */ /* 0x000fc400078e0022 */
[----:B------:R-:W3:Y:S02]  /*02e0*/  LDG.E R13, desc[UR10][R12.64] ;  /* 0x0000000a0c0d7981 */ /* 0x000ee4000c1e1900 */
[--C-:B------:R-:W-:Y:S02]  /*02f0*/  IMAD.WIDE.U32 R32, R33, 0x4, R34.reuse ;  /* 0x0000000421207825 */ /* 0x100fe400078e0022 */
[----:B------:R1:W3:Y:S02]  /*0300*/  LDG.E R25, desc[UR10][R30.64] ;  /* 0x0000000a1e197981 */ /* 0x0002e4000c1e1900 */
[--C-:B0-----:R-:W-:Y:S01]  /*0310*/  IMAD.WIDE.U32 R8, R19, 0x4, R34.reuse ;  /* 0x0000000413087825 */ /* 0x101fe200078e0022 */
[----:B-1----:R-:W-:Y:S01]  /*0320*/  IADD3 R15, PT, PT, R4, R3, RZ ;  /* 0x00000003040f7210 */ /* 0x002fe20007ffe0ff */
[----:B------:R0:W3:Y:S02]  /*0330*/  LDG.E R23, desc[UR10][R32.64] ;  /* 0x0000000a20177981 */ /* 0x0000e4000c1e1900 */
[----:B------:R-:W-:-:S02]  /*0340*/  IMAD.WIDE.U32 R50, R50, 0x4, R34 ;  /* 0x0000000432327825 */ /* 0x000fc400078e0022 */
[----:B------:R1:W3:Y:S02]  /*0350*/  LDG.E R7, desc[UR10][R6.64] ;  /* 0x0000000a06077981 */ /* 0x0002e4000c1e1900 */
[--C-:B------:R-:W-:Y:S02]  /*0360*/  IMAD.WIDE.U32 R48, R48, 0x4, R34.reuse ;  /* 0x0000000430307825 */ /* 0x100fe400078e0022 */
[----:B------:R1:W3:Y:S02]  /*0370*/  LDG.E R9, desc[UR10][R8.64] ;  /* 0x0000000a08097981 */ /* 0x0002e4000c1e1900 */
[--C-:B------:R-:W-:Y:S02]  /*0380*/  IMAD.WIDE.U32 R46, R46, 0x4, R34.reuse ;  /* 0x000000042e2e7825 */ /* 0x100fe400078e0022 */
[----:B------:R-:W3:Y:S02]  /*0390*/  LDG.E R11, desc[UR10][R50.64] ;  /* 0x0000000a320b7981 */ /* 0x000ee4000c1e1900 */
[----:B------:R-:W-:-:S02]  /*03a0*/  IMAD.WIDE.U32 R30, R2, 0x4, R34 ;  /* 0x00000004021e7825 */ /* 0x000fc400078e0022 */
[----:B------:R-:W3:Y:S02]  /*03b0*/  LDG.E R21, desc[UR10][R46.64] ;  /* 0x0000000a2e157981 */ /* 0x000ee4000c1e1900 */
[--C-:B0-----:R-:W-:Y:S02]  /*03c0*/  IMAD.WIDE.U32 R32, R4, 0x4, R34.reuse ;  /* 0x0000000404207825 */ /* 0x101fe400078e0022 */
[----:B------:R-:W3:Y:S02]  /*03d0*/  LDG.E R19, desc[UR10][R30.64] ;  /* 0x0000000a1e137981 */ /* 0x000ee4000c1e1900 */
[----:B------:R-:W-:Y:S02]  /*03e0*/  IMAD.WIDE.U32 R34, R15, 0x4, R34 ;  /* 0x000000040f227825 */ /* 0x000fe400078e0022 */
[----:B------:R-:W3:Y:S04]  /*03f0*/  LDG.E R15, desc[UR10][R48.64] ;  /* 0x0000000a300f7981 */ /* 0x000ee8000c1e1900 */
[----:B------:R-:W3:Y:S04]  /*0400*/  LDG.E R17, desc[UR10][R32.64] ;  /* 0x0000000a20117981 */ /* 0x000ee8000c1e1900 */
[----:B------:R-:W3:Y:S01]  /*0410*/  LDG.E R36, desc[UR10][R34.64] ;  /* 0x0000000a22247981 */ /* 0x000ee2000c1e1900 */
[----:B------:R-:W0:Y:S01]  /*0420*/  S2UR UR5, SR_CgaCtaId ;  /* 0x00000000000579c3 */ /* 0x000e220000008800 */
[----:B------:R-:W-:-:S02]  /*0430*/  UMOV UR4, 0x400 ;  /* 0x0000040000047882 */ /* 0x000fc40000000000 */
[----:B0-----:R-:W-:-:S06]  /*0440*/  ULEA UR7, UR5, UR4, 0x18 ;  /* 0x0000000405077291 */ /* 0x001fcc000f8ec0ff */
[----:B------:R-:W-:Y:S01]  /*0450*/  LEA R42, R0, UR7, 0x2 ;  /* 0x00000007002a7c11 */ /* 0x000fe2000f8e10ff */
[----:B------:R-:W-:-:S03]  /*0460*/  UIADD3 UR4, UPT, UPT, UR4, 0x1000, URZ ;  /* 0x0000100004047890 */ /* 0x000fc6000fffe0ff */
[----:B------:R-:W-:Y:S01]  /*0470*/  LEA R2, R3, R42, 0x2 ;  /* 0x0000002a03027211 */ /* 0x000fe200078e10ff */
[----:B------:R-:W-:-:S03]  /*0480*/  ULEA UR4, UR5, UR4, 0x18 ;  /* 0x0000000405047291 */ /* 0x000fc6000f8ec0ff */
[----:B------:R-:W-:-:S04]  /*0490*/  LEA R4, R3, R2, 0x2 ;  /* 0x0000000203047211 */ /* 0x000fc800078e10ff */
[C---:B-1----:R-:W-:Y:S02]  /*04a0*/  LEA R6, R3.reuse, R4, 0x2 ;  /* 0x0000000403067211 */ /* 0x042fe400078e10ff */
[----:B------:R-:W-:Y:S02]  /*04b0*/  LEA R41, R0, UR4, 0x2 ;  /* 0x0000000400297c11 */ /* 0x000fe4000f8e10ff */
[C---:B------:R-:W-:Y:S02]  /*04c0*/  LEA R8, R3.reuse, R6, 0x2 ;  /* 0x0000000603087211 */ /* 0x040fe400078e10ff */
[C---:B------:R-:W-:Y:S02]  /*04d0*/  LEA R43, R3.reuse, R41, 0x2 ;  /* 0x00000029032b7211 */ /* 0x040fe400078e10ff */
[C---:B------:R-:W-:Y:S02]  /*04e0*/  LEA R10, R3.reuse, R8, 0x2 ;  /* 0x00000008030a7211 */ /* 0x040fe400078e10ff */
[----:B------:R-:W-:-:S02]  /*04f0*/  LEA R44, R3, R43, 0x2 ;  /* 0x0000002b032c7211 */ /* 0x000fc400078e10ff */
[C---:B------:R-:W-:Y:S02]  /*0500*/  LEA R12, R3.reuse, R10, 0x2 ;  /* 0x0000000a030c7211 */ /* 0x040fe400078e10ff */
[C---:B------:R-:W-:Y:S02]  /*0510*/  LEA R45, R3.reuse, R44, 0x2 ;  /* 0x0000002c032d7211 */ /* 0x040fe400078e10ff */
[C---:B------:R-:W-:Y:S02]  /*0520*/  LEA R14, R3.reuse, R12, 0x2 ;  /* 0x0000000c030e7211 */ /* 0x040fe400078e10ff */
[C---:B------:R-:W-:Y:S02]  /*0530*/  LEA R52, R3.reuse, R45, 0x2 ;  /* 0x0000002d03347211 */ /* 0x040fe400078e10ff */
[C---:B------:R-:W-:Y:S02]  /*0540*/  LEA R16, R3.reuse, R14, 0x2 ;  /* 0x0000000e03107211 */ /* 0x040fe400078e10ff */
[C---:B------:R-:W-:Y:S01]  /*0550*/  LEA R53, R3.reuse, R52, 0x2 ;  /* 0x0000003403357211 */ /* 0x040fe200078e10ff */
[----:B------:R-:W-:Y:S01]  /*0560*/  UMOV UR8, 0x3 ;  /* 0x0000000300087882 */ /* 0x000fe20000000000 */
[----:B------:R-:W-:Y:S01]  /*0570*/  UMOV UR5, 0x9 ;  /* 0x0000000900057882 */ /* 0x000fe20000000000 */
[----:B--2---:R0:W-:Y:S02]  /*0580*/  STS [R41], R18 ;  /* 0x0000001229007388 */ /* 0x0041e40000000800 */
[----:B0-----:R-:W-:-:S02]  /*0590*/  LEA R18, R3, R16, 0x2 ;  /* 0x0000001003127211 */ /* 0x001fc400078e10ff */
[----:B----4-:R0:W-:Y:S01]  /*05a0*/  STS [R43], R20 ;  /* 0x000000142b007388 */ /* 0x0101e20000000800 */
[----:B------:R-:W-:-:S03]  /*05b0*/  LEA R41, R3, R53, 0x2 ;  /* 0x0000003503297211 */ /* 0x000fc600078e10ff */
[----:B-----5:R1:W-:Y:S01]  /*05c0*/  STS [R44], R22 ;  /* 0x000000162c007388 */ /* 0x0203e20000000800 */
[C---:B0-----:R-:W-:Y:S02]  /*05d0*/  LEA R20, R3.reuse, R18, 0x2 ;  /* 0x0000001203147211 */ /* 0x041fe400078e10ff */
[C---:B------:R-:W-:Y:S01]  /*05e0*/  LEA R43, R3.reuse, R41, 0x2 ;  /* 0x00000029032b7211 */ /* 0x040fe200078e10ff */
[----:B---3--:R0:W-:Y:S01]  /*05f0*/  STS [R45], R24 ;  /* 0x000000182d007388 */ /* 0x0081e20000000800 */
[----:B-1----:R-:W-:-:S03]  /*0600*/  LEA R22, R3, R20, 0x2 ;  /* 0x0000001403167211 */ /* 0x002fc600078e10ff */
[----:B------:R1:W-:Y:S01]  /*0610*/  STS [R52], R26 ;  /* 0x0000001a34007388 */ /* 0x0003e20000000800 */
[----:B0-----:R-:W-:-:S03]  /*0620*/  LEA R24, R3, R22, 0x2 ;  /* 0x0000001603187211 */ /* 0x001fc600078e10ff */
[----:B------:R-:W-:Y:S04]  /*0630*/  STS [R53], R40 ;  /* 0x0000002835007388 */ /* 0x000fe80000000800 */
[----:B------:R-:W-:Y:S01]  /*0640*/  STS [R41], R38 ;  /* 0x0000002629007388 */ /* 0x000fe20000000800 */
[----:B-1----:R-:W-:-:S03]  /*0650*/  LEA R26, R3, R24, 0x2 ;  /* 0x00000018031a7211 */ /* 0x002fc600078e10ff */
[----:B------:R0:W-:Y:S04]  /*0660*/  STS [R43], R28 ;  /* 0x0000001c2b007388 */ /* 0x0001e80000000800 */
[----:B------:R-:W-:Y:S04]  /*0670*/  STS [R42], R27 ;  /* 0x0000001b2a007388 */ /* 0x000fe80000000800 */
[----:B------:R1:W-:Y:S04]  /*0680*/  STS [R2], R5 ;  /* 0x0000000502007388 */ /* 0x0003e80000000800 */
[----:B------:R2:W-:Y:S01]  /*0690*/  STS [R4], R29 ;  /* 0x0000001d04007388 */ /* 0x0005e20000000800 */
[----:B0-----:R-:W-:-:S03]  /*06a0*/  LEA R28, R3, R26, 0x2 ;  /* 0x0000001a031c7211 */ /* 0x001fc600078e10ff */
[----:B------:R2:W-:Y:S04]  /*06b0*/  STS [R6], R37 ;  /* 0x0000002506007388 */ /* 0x0005e80000000800 */
[----:B------:R2:W-:Y:S04]  /*06c0*/  STS [R8], R39 ;  /* 0x0000002708007388 */ /* 0x0005e80000000800 */
[----:B------:R2:W-:Y:S04]  /*06d0*/  STS [R10], R13 ;  /* 0x0000000d0a007388 */ /* 0x0005e80000000800 */
[----:B------:R2:W-:Y:S01]  /*06e0*/  STS [R12], R25 ;  /* 0x000000190c007388 */ /* 0x0005e20000000800 */
[----:B-1----:R-:W-:-:S03]  /*06f0*/  LEA R5, R3, R28, 0x2 ;  /* 0x0000001c03057211 */ /* 0x002fc600078e10ff */
[----:B------:R2:W-:Y:S04]  /*0700*/  STS [R14], R23 ;  /* 0x000000170e007388 */ /* 0x0005e80000000800 */
[----:B------:R2:W-:Y:S04]  /*0710*/  STS [R16], R7 ;  /* 0x0000000710007388 */ /* 0x0005e80000000800 */
[----:B------:R2:W-:Y:S04]  /*0720*/  STS [R18], R9 ;  /* 0x0000000912007388 */ /* 0x0005e80000000800 */
[----:B------:R2:W-:Y:S04]  /*0730*/  STS [R20], R11 ;  /* 0x0000000b14007388 */ /* 0x0005e80000000800 */
[----:B------:R2:W-:Y:S04]  /*0740*/  STS [R22], R15 ;  /* 0x0000000f16007388 */ /* 0x0005e80000000800 */
[----:B------:R2:W-:Y:S04]  /*0750*/  STS [R24], R21 ;  /* 0x0000001518007388 */ /* 0x0005e80000000800 */
[----:B------:R2:W-:Y:S04]  /*0760*/  STS [R26], R19 ;  /* 0x000000131a007388 */ /* 0x0005e80000000800 */
[----:B------:R2:W-:Y:S04]  /*0770*/  STS [R28], R17 ;  /* 0x000000111c007388 */ /* 0x0005e80000000800 */
[----:B------:R2:W-:Y:S01]  /*0780*/  STS [R5], R36 ;  /* 0x0000002405007388 */ /* 0x0005e20000000800 */
[----:B------:R-:W-:Y:S06]  /*0790*/  BAR.SYNC.DEFER_BLOCKING 0x0 ;  /* 0x0000000000007b1d */ /* 0x000fec0000010000 */
.L_x_0:
[----:B------:R-:W-:Y:S01]  /*07a0*/  UIADD3 UR5, UPT, UPT, UR5, -0x3, URZ ;  /* 0xfffffffd05057890 */ /* 0x000fe2000fffe0ff */
[----:B0-----:R-:W-:Y:S01]  /*07b0*/  HFMA2 R52, -RZ, RZ, 0, 6.103515625e-05 ;  /* 0x00000400ff347431 */ /* 0x001fe200000001ff */
[----:B------:R-:W-:Y:S01]  /*07c0*/  UMOV UR6, 0xffffffff ;  /* 0xffffffff00067882 */ /* 0x000fe20000000000 */
[----:B------:R-:W-:Y:S02]  /*07d0*/  UIADD3 UR9, UPT, UPT, UR8, -0x3, URZ ;  /* 0xfffffffd08097890 */ /* 0x000fe4000fffe0ff */
[----:B------:R-:W-:Y:S02]  /*07e0*/  USHF.L.U32 UR6, UR6, UR5, URZ ;  /* 0x0000000506067299 */ /* 0x000fe400080006ff */
[----:B------:R-:W-:-:S04]  /*07f0*/  UISETP.NE.AND UP0, UPT, UR5, URZ, UPT ;  /* 0x000000ff0500728c */ /* 0x000fc8000bf05270 */
[----:B--2---:R-:W-:Y:S02]  /*0800*/  LOP3.LUT R7, R0, UR6, RZ, 0xc0, !PT ;  /* 0x0000000600077c12 */ /* 0x004fe4000f8ec0ff */
[----:B------:R-:W-:Y:S01]  /*0810*/  SHF.R.U32.HI R52, RZ, UR8, R52 ;  /* 0x00000008ff347c19 */ /* 0x000fe20008011634 */
[----:B------:R-:W-:Y:S02]  /*0820*/  UIADD3 UR8, UPT, UPT, UR8, 0x3, URZ ;  /* 0x0000000308087890 */ /* 0x000fe4000fffe0ff */
[----:B------:R-:W-:-:S05]  /*0830*/  IMAD R7, R7, 0x7, R0 ;  /* 0x0000000707077824 */ /* 0x000fca00078e0200 */
[----:B------:R-:W-:Y:S02]  /*0840*/  LEA R9, R7, UR7, 0x3 ;  /* 0x0000000707097c11 */ /* 0x000fe4000f8e18ff */
[----:B------:R-:W-:Y:S02]  /*0850*/  LOP3.LUT R7, R0, UR6, RZ, 0x30, !PT ;  /* 0x0000000600077c12 */ /* 0x000fe4000f8e30ff */
[C---:B------:R-:W-:Y:S01]  /*0860*/  LEA R11, R52.reuse, R9, 0x4 ;  /* 0x00000009340b7211 */ /* 0x040fe200078e20ff */
[----:B------:R-:W-:Y:S01]  /*0870*/  LDS.64 R38, [R9] ;  /* 0x0000000009267984 */ /* 0x000fe20000000a00 */
[----:B------:R-:W-:Y:S02]  /*0880*/  SHF.L.U32 R7, R7, UR9, RZ ;  /* 0x0000000907077c19 */ /* 0x000fe400080006ff */
[----:B------:R-:W-:Y:S01]  /*0890*/  LEA R15, R52, R11, 0x2 ;  /* 0x0000000b340f7211 */ /* 0x000fe200078e10ff */
[----:B------:R-:W0:Y:S01]  /*08a0*/  LDS.64 R36, [R11] ;  /* 0x000000000b247984 */ /* 0x000e220000000a00 */
[----:B------:R-:W-:Y:S01]  /*08b0*/  LEA R44, R7, UR4, 0x3 ;  /* 0x00000004072c7c11 */ /* 0x000fe2000f8e18ff */
[C-C-:B0-----:R-:W-:Y:S01]  /*08c0*/  FADD R40, R38.reuse, R36.reuse ;  /* 0x0000002426287221 */ /* 0x141fe20000000000 */
[C-C-:B------:R-:W-:Y:S01]  /*08d0*/  FADD R41, R39.reuse, R37.reuse ;  /* 0x0000002527297221 */ /* 0x140fe20000000000 */
[----:B------:R-:W-:Y:S01]  /*08e0*/  FADD R37, R39, -R37 ;  /* 0x8000002527257221 */ /* 0x000fe20000000000 */
[----:B------:R-:W-:-:S03]  /*08f0*/  FADD R36, R38, -R36 ;  /* 0x8000002426247221 */ /* 0x000fc60000000000 */
[----:B------:R-:W-:Y:S04]  /*0900*/  STS.64 [R9], R40 ;  /* 0x0000002809007388 */ /* 0x000fe80000000a00 */
[----:B------:R-:W0:Y:S02]  /*0910*/  LDS.64 R42, [R44] ;  /* 0x000000002c2a7984 */ /* 0x000e240000000a00 */
[-C--:B0-----:R-:W-:Y:S01]  /*0920*/  FMUL R13, R37, R43.reuse ;  /* 0x0000002b250d7220 */ /* 0x081fe20000400000 */
[----:B------:R-:W-:-:S03]  /*0930*/  FMUL R38, R36, R43 ;  /* 0x0000002b24267220 */ /* 0x000fc60000400000 */
[-C--:B------:R-:W-:Y:S01]  /*0940*/  FFMA R36, R36, R42.reuse, R13 ;  /* 0x0000002a24247223 */ /* 0x080fe2000000000d */
[----:B------:R-:W-:Y:S01]  /*0950*/  FFMA R37, R37, R42, -R38 ;  /* 0x0000002a25257223 */ /* 0x000fe20000000826 */
[----:B------:R-:W-:-:S04]  /*0960*/  LEA R13, R52, R9, 0x2 ;  /* 0x00000009340d7211 */ /* 0x000fc800078e10ff */
[----:B------:R-:W-:Y:S04]  /*0970*/  STS.64 [R11], R36 ;  /* 0x000000240b007388 */ /* 0x000fe80000000a00 */
[----:B------:R-:W-:Y:S04]  /*0980*/  LDS R17, [R13] ;  /* 0x000000000d117984 */ /* 0x000fe80000000800 */
[----:B------:R-:W0:Y:S04]  /*0990*/  LDS R40, [R15] ;  /* 0x000000000f287984 */ /* 0x000e280000000800 */
[----:B------:R-:W-:Y:S04]  /*09a0*/  LDS R42, [R15+0x4] ;  /* 0x000004000f2a7984 */ /* 0x000fe80000000800 */
[----:B------:R-:W1:Y:S01]  /*09b0*/  LDS R19, [R13+0x4] ;  /* 0x000004000d137984 */ /* 0x000e620000000800 */
[C-C-:B0-----:R-:W-:Y:S01]  /*09c0*/  FADD R21, R17.reuse, R40.reuse ;  /* 0x0000002811157221 */ /* 0x141fe20000000000 */
[----:B------:R-:W-:-:S04]  /*09d0*/  FADD R17, R17, -R40 ;  /* 0x8000002811117221 */ /* 0x000fc80000000000 */
[----:B------:R-:W-:Y:S01]  /*09e0*/  STS [R13], R21 ;  /* 0x000000150d007388 */ /* 0x000fe20000000800 */
[C-C-:B-1----:R-:W-:Y:S01]  /*09f0*/  FADD R23, R19.reuse, R42.reuse ;  /* 0x0000002a13177221 */ /* 0x142fe20000000000 */
[----:B------:R-:W-:-:S04]  /*0a00*/  FADD R19, R19, -R42 ;  /* 0x8000002a13137221 */ /* 0x000fc80000000000 */
[----:B------:R-:W-:Y:S04]  /*0a10*/  STS [R13+0x4], R23 ;  /* 0x000004170d007388 */ /* 0x000fe80000000800 */
[----:B------:R-:W0:Y:S02]  /*0a20*/  LDS.64 R38, [R44+0x200] ;  /* 0x000200002c267984 */ /* 0x000e240000000a00 */
[-C--:B0-----:R-:W-:Y:S01]  /*0a30*/  FMUL R36, R19, R39.reuse ;  /* 0x0000002713247220 */ /* 0x081fe20000400000 */
[----:B------:R-:W-:-:S03]  /*0a40*/  FMUL R42, R17, R39 ;  /* 0x00000027112a7220 */ /* 0x000fc60000400000 */
[-C--:B------:R-:W-:Y:S01]  /*0a50*/  FFMA R40, R17, R38.reuse, R36 ;  /* 0x0000002611287223 */ /* 0x080fe20000000024 */
[----:B------:R-:W-:Y:S01]  /*0a60*/  FFMA R42, R19, R38, -R42 ;  /* 0x00000026132a7223 */ /* 0x000fe2000000082a */
[C---:B------:R-:W-:Y:S02]  /*0a70*/  LEA R19, R52.reuse, R13, 0x2 ;  /* 0x0000000d34137211 */ /* 0x040fe400078e10ff */
[----:B------:R-:W-:Y:S01]  /*0a80*/  LEA R17, R52, R15, 0x2 ;  /* 0x0000000f34117211 */ /* 0x000fe200078e10ff */
[----:B------:R-:W-:Y:S04]  /*0a90*/  STS [R15], R40 ;  /* 0x000000280f007388 */ /* 0x000fe80000000800 */
[----:B------:R-:W-:Y:S04]  /*0aa0*/  STS [R15+0x4], R42 ;  /* 0x0000042a0f007388 */ /* 0x000fe80000000800 */
        /* <DEDUP_REMOVED lines=24> */
[----:B------:R-:W-:Y:S01]  /*0c30*/  FADD R25, R25, -R42 ;  /* 0x8000002a19197221 */ /* 0x000fe20000000000 */
[----:B------:R-:W-:-:S03]  /*0c40*/  LEA R42, R7, R44, 0x3 ;  /* 0x0000002c072a7211 */ /* 0x000fc600078e18ff */
[----:B------:R-:W-:Y:S01]  /*0c50*/  STS [R23], R29 ;  /* 0x0000001d17007388 */ /* 0x000fe20000000800 */
[C-C-:B-1----:R-:W-:Y:S01]  /*0c60*/  FADD R39, R27.reuse, R52.reuse ;  /* 0x000000341b277221 */ /* 0x142fe20000000000 */
[----:B------:R-:W-:-:S04]  /*0c70*/  FADD R27, R27, -R52 ;  /* 0x800000341b1b7221 */ /* 0x000fc80000000000 */
[----:B------:R-:W-:Y:S04]  /*0c80*/  STS [R23+0x4], R39 ;  /* 0x0000042717007388 */ /* 0x000fe80000000800 */
[----:B------:R0:W1:Y:S02]  /*0c90*/  LDS.64 R36, [R44+0x600] ;  /* 0x000600002c247984 */ /* 0x0000640000000a00 */
[----:B0-----:R-:W-:Y:S02]  /*0ca0*/  IMAD R44, R7, 0x18, R44 ;  /* 0x00000018072c7824 */ /* 0x001fe400078e022c */
[-C--:B-1----:R-:W-:Y:S01]  /*0cb0*/  FMUL R38, R27, R37.reuse ;  /* 0x000000251b267220 */ /* 0x082fe20000400000 */
[----:B------:R-:W-:-:S03]  /*0cc0*/  FMUL R40, R25, R37 ;  /* 0x0000002519287220 */ /* 0x000fc60000400000 */
[-C--:B------:R-:W-:Y:S01]  /*0cd0*/  FFMA R52, R25, R36.reuse, R38 ;  /* 0x0000002419347223 */ /* 0x080fe20000000026 */
[----:B------:R-:W-:-:S04]  /*0ce0*/  FFMA R27, R27, R36, -R40 ;  /* 0x000000241b1b7223 */ /* 0x000fc80000000828 */
[----:B------:R-:W-:Y:S04]  /*0cf0*/  STS [R21], R52 ;  /* 0x0000003415007388 */ /* 0x000fe80000000800 */
[----:B------:R-:W-:Y:S04]  /*0d00*/  STS [R21+0x4], R27 ;  /* 0x0000041b15007388 */ /* 0x000fe80000000800 */
[----:B------:R-:W-:Y:S04]  /*0d10*/  LDS R25, [R19] ;  /* 0x0000000013197984 */ /* 0x000fe80000000800 */
[----:B------:R-:W0:Y:S04]  /*0d20*/  LDS.64 R36, [R9] ;  /* 0x0000000009247984 */ /* 0x000e280000000a00 */
[----:B------:R-:W1:Y:S01]  /*0d30*/  LDS R29, [R19+0x4] ;  /* 0x00000400131d7984 */ /* 0x000e620000000800 */
[C-C-:B0-----:R-:W-:Y:S01]  /*0d40*/  FADD R40, R36.reuse, R25.reuse ;  /* 0x0000001924287221 */ /* 0x141fe20000000000 */
[----:B------:R-:W-:Y:S01]  /*0d50*/  FADD R25, R36, -R25 ;  /* 0x8000001924197221 */ /* 0x000fe20000000000 */
[C-C-:B-1----:R-:W-:Y:S01]  /*0d60*/  FADD R41, R29.reuse, R37.reuse ;  /* 0x000000251d297221 */ /* 0x142fe20000000000 */
[----:B------:R-:W-:-:S04]  /*0d70*/  FADD R29, -R29, R37 ;  /* 0x000000251d1d7221 */ /* 0x000fc80000000100 */
[----:B------:R-:W-:Y:S04]  /*0d80*/  STS.64 [R9], R40 ;  /* 0x0000002809007388 */ /* 0x000fe80000000a00 */
[----:B------:R-:W0:Y:S02]  /*0d90*/  LDS.64 R38, [R42] ;  /* 0x000000002a267984 */ /* 0x000e240000000a00 */
[-C--:B0-----:R-:W-:Y:S01]  /*0da0*/  FMUL R36, R29, R39.reuse ;  /* 0x000000271d247220 */ /* 0x081fe20000400000 */
[----:B------:R-:W-:-:S03]  /*0db0*/  FMUL R27, R25, R39 ;  /* 0x00000027191b7220 */ /* 0x000fc60000400000 */
[-C--:B------:R-:W-:Y:S01]  /*0dc0*/  FFMA R52, R25, R38.reuse, R36 ;  /* 0x0000002619347223 */ /* 0x080fe20000000024 */
[----:B------:R-:W-:-:S04]  /*0dd0*/  FFMA R27, R29, R38, -R27 ;  /* 0x000000261d1b7223 */ /* 0x000fc8000000081b */
        /* <DEDUP_REMOVED lines=22> */
[C-C-:B0-----:R-:W-:Y:S01]  /*0f40*/  FADD R25, R40.reuse, -R29.reuse ;  /* 0x8000001d28197221 */ /* 0x141fe20000000000 */
[----:B------:R-:W-:Y:S01]  /*0f50*/  FADD R40, R40, R29 ;  /* 0x0000001d28287221 */ /* 0x000fe20000000000 */
[C-C-:B-1----:R-:W-:Y:S01]  /*0f60*/  FADD R29, -R43.reuse, R41.reuse ;  /* 0x000000292b1d7221 */ /* 0x142fe20000000100 */
[----:B------:R-:W-:-:S03]  /*0f70*/  FADD R41, R43, R41 ;  /* 0x000000292b297221 */ /* 0x000fc60000000000 */
[-C--:B------:R-:W-:Y:S01]  /*0f80*/  FMUL R43, R29, R39.reuse ;  /* 0x000000271d2b7220 */ /* 0x080fe20000400000 */
[----:B------:R-:W-:Y:S01]  /*0f90*/  FMUL R39, R25, R39 ;  /* 0x0000002719277220 */ /* 0x000fe20000400000 */
[----:B------:R-:W-:Y:S02]  /*0fa0*/  STS.64 [R11], R40 ;  /* 0x000000280b007388 */ /* 0x000fe40000000a00 */
[C---:B------:R-:W-:Y:S01]  /*0fb0*/  FFMA R52, R38.reuse, R25, R43 ;  /* 0x0000001926347223 */ /* 0x040fe2000000002b */
[----:B------:R-:W-:-:S04]  /*0fc0*/  FFMA R38, R38, R29, -R39 ;  /* 0x0000001d26267223 */ /* 0x000fc80000000827 */
[----:B------:R-:W-:Y:S04]  /*0fd0*/  STS [R17], R52 ;  /* 0x0000003411007388 */ /* 0x000fe80000000800 */
[----:B------:R-:W-:Y:S04]  /*0fe0*/  STS [R17+0x4], R38 ;  /* 0x0000042611007388 */ /* 0x000fe80000000800 */
[----:B------:R-:W-:Y:S04]  /*0ff0*/  LDS R25, [R15] ;  /* 0x000000000f197984 */ /* 0x000fe80000000800 */
[----:B------:R-:W0:Y:S04]  /*1000*/  LDS R27, [R21] ;  /* 0x00000000151b7984 */ /* 0x000e280000000800 */
[----:B------:R-:W-:Y:S04]  /*1010*/  LDS R43, [R21+0x4] ;  /* 0x00000400152b7984 */ /* 0x000fe80000000800 */
[----:B------:R-:W1:Y:S01]  /*1020*/  LDS R39, [R15+0x4] ;  /* 0x000004000f277984 */ /* 0x000e620000000800 */
[C-C-:B0-----:R-:W-:Y:S01]  /*1030*/  FADD R29, R25.reuse, -R27.reuse ;  /* 0x8000001b191d7221 */ /* 0x141fe20000000000 */
[----:B------:R-:W-:-:S03]  /*1040*/  FADD R27, R25, R27 ;  /* 0x0000001b191b7221 */ /* 0x000fc60000000000 */
[----:B------:R-:W-:Y:S02]  /*1050*/  FMUL R52, R29, R37 ;  /* 0x000000251d347220 */ /* 0x000fe40000400000 */
[----:B------:R-:W-:Y:S01]  /*1060*/  STS [R15], R27 ;  /* 0x0000001b0f007388 */ /* 0x000fe20000000800 */
[C-C-:B-1----:R-:W-:Y:S01]  /*1070*/  FADD R25, R39.reuse, -R43.reuse ;  /* 0x8000002b27197221 */ /* 0x142fe20000000000 */
[----:B------:R-:W-:-:S03]  /*1080*/  FADD R43, R39, R43 ;  /* 0x0000002b272b7221 */ /* 0x000fc60000000000 */
[----:B------:R-:W-:Y:S01]  /*1090*/  FMUL R39, R25, R37 ;  /* 0x0000002519277220 */ /* 0x000fe20000400000 */
[C---:B------:R-:W-:Y:S01]  /*10a0*/  FFMA R52, R36.reuse, R25, -R52 ;  /* 0x0000001924347223 */ /* 0x040fe20000000834 */
[----:B------:R-:W-:Y:S01]  /*10b0*/  STS [R15+0x4], R43 ;  /* 0x0000042b0f007388 */ /* 0x000fe20000000800 */
[----:B------:R-:W-:Y:S01]  /*10c0*/  LEA R25, R7, R42, 0x4 ;  /* 0x0000002a07197211 */ /* 0x000fe200078e20ff */
[----:B------:R-:W-:Y:S02]  /*10d0*/  FFMA R40, R36, R29, R39 ;  /* 0x0000001d24287223 */ /* 0x000fe40000000027 */
[----:B------:R-:W-:Y:S04]  /*10e0*/  STS [R21+0x4], R52 ;  /* 0x0000043415007388 */ /* 0x000fe80000000800 */
[----:B------:R-:W-:Y:S04]  /*10f0*/  STS [R21], R40 ;  /* 0x0000002815007388 */ /* 0x000fe80000000800 */
        /* <DEDUP_REMOVED lines=8> */
[----:B------:R-:W0:Y:S04]  /*1180*/  LDS R7, [R44+0x4] ;  /* 0x000004002c077984 */ /* 0x000e280000000800 */
[----:B------:R-:W1:Y:S01]  /*1190*/  LDS R25, [R25] ;  /* 0x0000000019197984 */ /* 0x000e620000000800 */
[-C--:B0-----:R-:W-:Y:S01]  /*11a0*/  FMUL R27, R40, R7.reuse ;  /* 0x00000007281b7220 */ /* 0x081fe20000400000 */
[----:B------:R-:W-:-:S03]  /*11b0*/  FMUL R29, R36, R7 ;  /* 0x00000007241d7220 */ /* 0x000fc60000400000 */
[-C--:B-1----:R-:W-:Y:S01]  /*11c0*/  FFMA R36, R36, R25.reuse, R27 ;  /* 0x0000001924247223 */ /* 0x082fe2000000001b */
[----:B------:R-:W-:-:S04]  /*11d0*/  FFMA R40, R40, R25, -R29 ;  /* 0x0000001928287223 */ /* 0x000fc8000000081d */
[----:B------:R-:W-:Y:S04]  /*11e0*/  STS [R13], R36 ;  /* 0x000000240d007388 */ /* 0x000fe80000000800 */
[----:B------:R-:W-:Y:S04]  /*11f0*/  STS [R13+0x4], R40 ;  /* 0x000004280d007388 */ /* 0x000fe80000000800 */
[----:B------:R-:W-:Y:S04]  /*1200*/  LDS R9, [R19] ;  /* 0x0000000013097984 */ /* 0x000fe80000000800 */
[----:B------:R-:W-:Y:S04]  /*1210*/  LDS R44, [R23+0x4] ;  /* 0x00000400172c7984 */ /* 0x000fe80000000800 */
[----:B------:R-:W0:Y:S04]  /*1220*/  LDS R27, [R19+0x4] ;  /* 0x00000400131b7984 */ /* 0x000e280000000800 */
[----:B------:R-:W1:Y:S01]  /*1230*/  LDS R38, [R23] ;  /* 0x0000000017267984 */ /* 0x000e620000000800 */
[C-C-:B0-----:R-:W-:Y:S01]  /*1240*/  FADD R52, R27.reuse, -R44.reuse ;  /* 0x8000002c1b347221 */ /* 0x141fe20000000000 */
[----:B------:R-:W-:Y:S01]  /*1250*/  FADD R44, R27, R44 ;  /* 0x0000002c1b2c7221 */ /* 0x000fe20000000000 */
[----:B-1----:R-:W-:-:S02]  /*1260*/  FADD R42, R9, -R38 ;  /* 0x80000026092a7221 */ /* 0x002fc40000000000 */
[----:B------:R-:W-:Y:S01]  /*1270*/  FMUL R29, R7, R52 ;  /* 0x00000034071d7220 */ /* 0x000fe20000400000 */
[----:B------:R-:W-:Y:S01]  /*1280*/  FADD R38, R9, R38 ;  /* 0x0000002609267221 */ /* 0x000fe20000000000 */
[----:B------:R-:W-:Y:S01]  /*1290*/  STS [R19+0x4], R44 ;  /* 0x0000042c13007388 */ /* 0x000fe20000000800 */
[-C--:B------:R-:W-:Y:S01]  /*12a0*/  FMUL R37, R7, R42.reuse ;  /* 0x0000002a07257220 */ /* 0x080fe20000400000 */
[C---:B------:R-:W-:Y:S02]  /*12b0*/  FFMA R42, R25.reuse, R42, R29 ;  /* 0x0000002a192a7223 */ /* 0x040fe4000000001d */
[----:B------:R-:W-:Y:S01]  /*12c0*/  STS [R19], R38 ;  /* 0x0000002613007388 */ /* 0x000fe20000000800 */
[----:B------:R-:W-:-:S03]  /*12d0*/  FFMA R52, R25, R52, -R37 ;  /* 0x0000003419347223 */ /* 0x000fc60000000825 */
[----:B------:R-:W-:Y:S04]  /*12e0*/  STS [R23], R42 ;  /* 0x0000002a17007388 */ /* 0x000fe80000000800 */
[----:B------:R-:W-:Y:S04]  /*12f0*/  STS [R23+0x4], R52 ;  /* 0x0000043417007388 */ /* 0x000fe80000000800 */
[----:B------:R-:W-:Y:S04]  /*1300*/  LDS R13, [R15+0x4] ;  /* 0x000004000f0d7984 */ /* 0x000fe80000000800 */
[----:B------:R-:W0:Y:S04]  /*1310*/  LDS.64 R36, [R11] ;  /* 0x000000000b247984 */ /* 0x000e280000000a00 */
[----:B------:R-:W1:Y:S01]  /*1320*/  LDS R9, [R15] ;  /* 0x000000000f097984 */ /* 0x000e620000000800 */
[C-C-:B0-----:R-:W-:Y:S01]  /*1330*/  FADD R27, -R13.reuse, R37.reuse ;  /* 0x000000250d1b7221 */ /* 0x141fe20000000100 */
[----:B------:R-:W-:Y:S01]  /*1340*/  FADD R37, R13, R37 ;  /* 0x000000250d257221 */ /* 0x000fe20000000000 */
[----:B-1----:R-:W-:-:S02]  /*1350*/  FADD R40, R36, -R9 ;  /* 0x8000000924287221 */ /* 0x002fc40000000000 */
[CC--:B------:R-:W-:Y:S01]  /*1360*/  FMUL R29, R7.reuse, R27.reuse ;  /* 0x0000001b071d7220 */ /* 0x0c0fe20000400000 */
[----:B------:R-:W-:Y:S01]  /*1370*/  FADD R36, R36, R9 ;  /* 0x0000000924247221 */ /* 0x000fe20000000000 */
[-C--:B------:R-:W-:Y:S02]  /*1380*/  FMUL R39, R7, R40.reuse ;  /* 0x0000002807277220 */ /* 0x080fe40000400000 */
[C---:B------:R-:W-:Y:S02]  /*1390*/  FFMA R40, R25.reuse, R40, R29 ;  /* 0x0000002819287223 */ /* 0x040fe4000000001d */
[----:B------:R-:W-:Y:S01]  /*13a0*/  STS.64 [R11], R36 ;  /* 0x000000240b007388 */ /* 0x000fe20000000a00 */
[----:B------:R-:W-:-:S03]  /*13b0*/  FFMA R38, R25, R27, -R39 ;  /* 0x0000001b19267223 */ /* 0x000fc60000000827 */
[----:B------:R-:W-:Y:S04]  /*13c0*/  STS [R15], R40 ;  /* 0x000000280f007388 */ /* 0x000fe80000000800 */
[----:B------:R-:W-:Y:S04]  /*13d0*/  STS [R15+0x4], R38 ;  /* 0x000004260f007388 */ /* 0x000fe80000000800 */
[----:B------:R-:W-:Y:S04]  /*13e0*/  LDS R52, [R21+0x4] ;  /* 0x0000040015347984 */ /* 0x000fe80000000800 */
[----:B------:R-:W0:Y:S04]  /*13f0*/  LDS R13, [R17+0x4] ;  /* 0x00000400110d7984 */ /* 0x000e280000000800 */
[----:B------:R-:W-:Y:S04]  /*1400*/  LDS R9, [R17] ;  /* 0x0000000011097984 */ /* 0x000fe80000000800 */
[----:B------:R-:W1:Y:S01]  /*1410*/  LDS R42, [R21] ;  /* 0x00000000152a7984 */ /* 0x000e620000000800 */
[C-C-:B0-----:R-:W-:Y:S01]  /*1420*/  FADD R19, R13.reuse, -R52.reuse ;  /* 0x800000340d137221 */ /* 0x141fe20000000000 */
[----:B------:R-:W-:-:S03]  /*1430*/  FADD R52, R13, R52 ;  /* 0x000000340d347221 */ /* 0x000fc60000000000 */
[----:B------:R-:W-:Y:S02]  /*1440*/  FMUL R23, R7, R19 ;  /* 0x0000001307177220 */ /* 0x000fe40000400000 */
[----:B------:R0:W-:Y:S01]  /*1450*/  STS [R17+0x4], R52 ;  /* 0x0000043411007388 */ /* 0x0001e20000000800 */
[C-C-:B-1----:R-:W-:Y:S01]  /*1460*/  FADD R44, R9.reuse, -R42.reuse ;  /* 0x8000002a092c7221 */ /* 0x142fe20000000000 */
[----:B------:R-:W-:-:S03]  /*1470*/  FADD R42, R9, R42 ;  /* 0x0000002a092a7221 */ /* 0x000fc60000000000 */
[-C--:B------:R-:W-:Y:S01]  /*1480*/  FMUL R7, R7, R44.reuse ;  /* 0x0000002c07077220 */ /* 0x080fe20000400000 */
[C---:B------:R-:W-:Y:S01]  /*1490*/  FFMA R44, R25.reuse, R44, R23 ;  /* 0x0000002c192c7223 */ /* 0x040fe20000000017 */
[----:B------:R0:W-:Y:S02]  /*14a0*/  STS [R17], R42 ;  /* 0x0000002a11007388 */ /* 0x0001e40000000800 */
[----:B------:R-:W-:Y:S02]  /*14b0*/  FFMA R36, R25, R19, -R7 ;  /* 0x0000001319247223 */ /* 0x000fe40000000807 */
[----:B------:R0:W-:Y:S04]  /*14c0*/  STS [R21], R44 ;  /* 0x0000002c15007388 */ /* 0x0001e80000000800 */
[----:B------:R0:W-:Y:S01]  /*14d0*/  STS [R21+0x4], R36 ;  /* 0x0000042415007388 */ /* 0x0001e20000000800 */
[----:B------:R-:W-:Y:S06]  /*14e0*/  BAR.SYNC.DEFER_BLOCKING 0x0 ;  /* 0x0000000000007b1d */ /* 0x000fec0000010000 */
[----:B------:R-:W-:Y:S05]  /*14f0*/  BRA.U UP0, `(.L_x_0) ;  /* 0xfffffff100a87547 */ /* 0x000fea000b83ffff */
[----:B------:R-:W1:Y:S01]  /*1500*/  S2R R9, SR_TID.X ;  /* 0x0000000000097919 */ /* 0x000e620000002100 */
[----:B------:R-:W2:Y:S01]  /*1510*/  S2UR UR5, SR_CgaCtaId ;  /* 0x00000000000579c3 */ /* 0x000ea20000008800 */
[----:B------:R-:W-:Y:S01]  /*1520*/  UMOV UR4, 0x400 ;  /* 0x0000040000047882 */ /* 0x000fe20000000000 */
[----:B------:R3:W-:Y:S04]  /*1530*/  LDS R13, [R2] ;  /* 0x00000000020d7984 */ /* 0x0007e80000000800 */
[----:B0-----:R-:W-:Y:S02]  /*1540*/  LDS R17, [R4] ;  /* 0x0000000004117984 */ /* 0x001fe40000000800 */
[----:B------:R-:W0:Y:S02]  /*1550*/  LDC.64 R36, c[0x0][0x380] ;  /* 0x0000e000ff247b82 */ /* 0x000e240000000a00 */
[----:B------:R4:W-:Y:S04]  /*1560*/  LDS R21, [R6] ;  /* 0x0000000006157984 */ /* 0x0009e80000000800 */
[----:B------:R-:W-:Y:S02]  /*1570*/  LDS R19, [R8] ;  /* 0x0000000008137984 */ /* 0x000fe40000000800 */
[----:B------:R-:W5:Y:S02]  /*1580*/  LDC R11, c[0x0][0x360] ;  /* 0x0000d800ff0b7b82 */ /* 0x000f640000000800 */
[----:B------:R5:W-:Y:S04]  /*1590*/  LDS R0, [R10] ;  /* 0x000000000a007984 */ /* 0x000be80000000800 */
[----:B------:R-:W-:Y:S01]  /*15a0*/  LDS R12, [R12] ;  /* 0x000000000c0c7984 */ /* 0x000fe20000000800 */
[----:B--2---:R-:W-:-:S03]  /*15b0*/  ULEA UR4, UR5, UR4, 0x18 ;  /* 0x0000000405047291 */ /* 0x004fc6000f8ec0ff */
[----:B------:R-:W-:Y:S03]  /*15c0*/  LDS R14, [R14] ;  /* 0x000000000e0e7984 */ /* 0x000fe60000000800 */
[C---:B-1----:R-:W-:Y:S01]  /*15d0*/  LEA R15, R9.reuse, UR4, 0x2 ;  /* 0x00000004090f7c11 */ /* 0x042fe2000f8e10ff */
[----:B------:R-:W-:Y:S01]  /*15e0*/  LDS R16, [R16] ;  /* 0x0000000010107984 */ /* 0x000fe20000000800 */
[----:B0-----:R-:W-:Y:S01]  /*15f0*/  IMAD.WIDE.U32 R38, R9, 0x4, R36 ;  /* 0x0000000409267825 */ /* 0x001fe200078e0024 */
[C-C-:B---3--:R-:W-:Y:S02]  /*1600*/  IADD3 R2, PT, PT, R3.reuse, R9, R3.reuse ;  /* 0x0000000903027210 */ /* 0x148fe40007ffe003 */
[----:B------:R-:W-:Y:S02]  /*1610*/  LDS R18, [R18] ;  /* 0x0000000012127984 */ /* 0x000fe40000000800 */
[C---:B------:R-:W-:Y:S01]  /*1620*/  IADD3 R2, PT, PT, R3.reuse, R2, R3 ;  /* 0x0000000203027210 */ /* 0x040fe20007ffe003 */
[C---:B----4-:R-:W-:Y:S01]  /*1630*/  IMAD.WIDE R6, R3.reuse, 0x4, R38 ;  /* 0x0000000403067825 */ /* 0x050fe200078e0226 */
[----:B------:R-:W0:Y:S02]  /*1640*/  LDS R15, [R15] ;  /* 0x000000000f0f7984 */ /* 0x000e240000000800 */
[----:B------:R-:W-:Y:S01]  /*1650*/  IADD3 R2, PT, PT, R3, R2, R3 ;  /* 0x0000000203027210 */ /* 0x000fe20007ffe003 */
[----:B-----5:R-:W-:Y:S01]  /*1660*/  IMAD.WIDE R10, R11, 0x4, R38 ;  /* 0x000000040b0a7825 */ /* 0x020fe200078e0226 */
[----:B------:R1:W2:Y:S02]  /*1670*/  LDS R23, [R20] ;  /* 0x0000000014177984 */ /* 0x0002a40000000800 */
[CC--:B------:R-:W-:Y:S01]  /*1680*/  IADD3 R52, PT, PT, R2.reuse, R3.reuse, RZ ;  /* 0x0000000302347210 */ /* 0x0c0fe20007ffe0ff */
[----:B------:R-:W-:Y:S01]  /*1690*/  IMAD.WIDE R6, R3, 0x4, R6 ;  /* 0x0000000403067825 */ /* 0x000fe200078e0206 */
[----:B------:R3:W4:Y:S03]  /*16a0*/  LDS R27, [R22] ;  /* 0x00000000161b7984 */ /* 0x0007260000000800 */
[----:B------:R-:W-:Y:S01]  /*16b0*/  IMAD.WIDE.U32 R44, R2, 0x4, R36 ;  /* 0x00000004022c7825 */ /* 0x000fe200078e0024 */
[----:B------:R-:W5:Y:S01]  /*16c0*/  LDS R25, [R24] ;  /* 0x0000000018197984 */ /* 0x000f620000000800 */
[----:B-1----:R-:W-:-:S02]  /*16d0*/  IADD3 R20, PT, PT, R52, R3, RZ ;  /* 0x0000000334147210 */ /* 0x002fc40007ffe0ff */
[C---:B------:R-:W-:Y:S01]  /*16e0*/  IMAD.WIDE R8, R3.reuse, 0x4, R6 ;  /* 0x0000000403087825 */ /* 0x040fe200078e0206 */
[----:B------:R-:W1:Y:S01]  /*16f0*/  LDS R41, [R26] ;  /* 0x000000001a297984 */ /* 0x000e620000000800 */
[----:B---3--:R-:W-:Y:S02]  /*1700*/  IADD3 R22, PT, PT, R20, R3, RZ ;  /* 0x0000000314167210 */ /* 0x008fe40007ffe0ff */
[----:B------:R-:W-:Y:S01]  /*1710*/  IMAD.WIDE.U32 R52, R52, 0x4, R36 ;  /* 0x0000000434347825 */ /* 0x000fe200078e0024 */
[----:B------:R-:W3:Y:S04]  /*1720*/  LDS R29, [R28] ;  /* 0x000000001c1d7984 */ /* 0x000ee80000000800 */
[----:B------:R0:W3:Y:S02]  /*1730*/  LDS R43, [R5] ;  /* 0x00000000052b7984 */ /* 0x0000e40000000800 */
[----:B0-----:R-:W-:-:S04]  /*1740*/  IMAD.WIDE R4, R3, 0x4, R8 ;  /* 0x0000000403047825 */ /* 0x001fc800078e0208 */
[----:B------:R-:W-:Y:S01]  /*1750*/  IMAD.WIDE R2, R3, 0x4, R4 ;  /* 0x0000000403027825 */ /* 0x000fe200078e0204 */
[----:B------:R-:W-:Y:S04]  /*1760*/  STG.E desc[UR10][R38.64], R15 ;  /* 0x0000000f26007986 */ /* 0x000fe8000c10190a */
[----:B------:R-:W-:Y:S04]  /*1770*/  STG.E desc[UR10][R10.64], R13 ;  /* 0x0000000d0a007986 */ /* 0x000fe8000c10190a */
[----:B------:R0:W-:Y:S04]  /*1780*/  STG.E desc[UR10][R6.64], R17 ;  /* 0x0000001106007986 */ /* 0x0001e8000c10190a */
[----:B------:R-:W-:Y:S04]  /*1790*/  STG.E desc[UR10][R8.64], R21 ;  /* 0x0000001508007986 */ /* 0x000fe8000c10190a */
[----:B------:R-:W-:Y:S01]  /*17a0*/  STG.E desc[UR10][R4.64], R19 ;  /* 0x0000001304007986 */ /* 0x000fe2000c10190a */
[----:B0-----:R-:W-:-:S03]  /*17b0*/  IMAD.WIDE.U32 R6, R20, 0x4, R36 ;  /* 0x0000000414067825 */ /* 0x001fc600078e0024 */
[----:B------:R-:W-:Y:S01]  /*17c0*/  STG.E desc[UR10][R2.64], R0 ;  /* 0x0000000002007986 */ /* 0x000fe2000c10190a */
[----:B------:R-:W-:-:S03]  /*17d0*/  IMAD.WIDE.U32 R36, R22, 0x4, R36 ;  /* 0x0000000416247825 */ /* 0x000fc600078e0024 */
[----:B------:R-:W-:Y:S04]  /*17e0*/  STG.E desc[UR10][R44.64], R12 ;  /* 0x0000000c2c007986 */ /* 0x000fe8000c10190a */
[----:B------:R-:W-:Y:S04]  /*17f0*/  STG.E desc[UR10][R52.64], R14 ;  /* 0x0000000e34007986 */ /* 0x000fe8000c10190a */
[----:B------:R-:W-:Y:S04]  /*1800*/  STG.E desc[UR10][R6.64], R16 ;  /* 0x0000001006007986 */ /* 0x000fe8000c10190a */
[----:B------:R-:W-:Y:S04]  /*1810*/  STG.E desc[UR10][R36.64], R18 ;  /* 0x0000001224007986 */ /* 0x000fe8000c10190a */
[----:B--2---:R-:W-:Y:S04]  /*1820*/  STG.E desc[UR10][R50.64], R23 ;  /* 0x0000001732007986 */ /* 0x004fe8000c10190a */
[----:B----4-:R-:W-:Y:S04]  /*1830*/  STG.E desc[UR10][R48.64], R27 ;  /* 0x0000001b30007986 */ /* 0x010fe8000c10190a */
[----:B-----5:R-:W-:Y:S04]  /*1840*/  STG.E desc[UR10][R46.64], R25 ;  /* 0x000000192e007986 */ /* 0x020fe8000c10190a */
[----:B-1----:R-:W-:Y:S04]  /*1850*/  STG.E desc[UR10][R30.64], R41 ;  /* 0x000000291e007986 */ /* 0x002fe8000c10190a */
[----:B---3--:R-:W-:Y:S04]  /*1860*/  STG.E desc[UR10][R32.64], R29 ;  /* 0x0000001d20007986 */ /* 0x008fe8000c10190a */
[----:B------:R-:W-:Y:S01]  /*1870*/  STG.E desc[UR10][R34.64], R43 ;  /* 0x0000002b22007986 */ /* 0x000fe2000c10190a */
[----:B------:R-:W-:Y:S05]  /*1880*/  EXIT ;  /* 0x000000000000794d */ /* 0x000fea0003800000 */
.L_x_1:
[----:B------:R-:W-:-:S00]  /*1890*/  BRA `(.L_x_1) ;  /* 0xfffffffc00fc7947 */ /* 0x000fc0000383ffff */
[----:B------:R-:W-:-:S00]  /*18a0*/  NOP ;  /* 0x0000000000007918 */ /* 0x000fc00000000000 */
        /* <DEDUP_REMOVED lines=13> */
.L_x_2:


//--------------------- .nv.shared._Z3fftPfS_     --------------------------
	.section	.nv.shared._Z3fftPfS_,"aw",@nobits
	.sectionflags	@""
	.align	4
.nv.shared._Z3fftPfS_:
	.zero		7168


//--------------------- .nv.shared.reserved.0     --------------------------
	.section	.nv.shared.reserved.0,"aw",@nobits
	.weak		__nv_reservedSMEM_offset_0_alias
	.size		__nv_reservedSMEM_offset_0_alias, 0, 64
	.other		__nv_reservedSMEM_offset_0_alias,@"STO_CUDA_RESERVED_SHARED STV_DEFAULT"
__nv_reservedSMEM_offset_0_alias:
	.zero		0
	.zero		64


//--------------------- .nv.constant0._Z3fftPfS_  --------------------------
	.section	.nv.constant0._Z3fftPfS_,"a",@progbits
	.sectionflags	@""
	.align	4
.nv.constant0._Z3fftPfS_:
	.zero		912


//--------------------- SYMBOLS --------------------------

	.type		.nv.reservedSmem.offset0,@object
	.size		.nv.reservedSmem.offset0,0x4
	.type		.nv.reservedSmem.cap,@object
	.size		.nv.reservedSmem.cap,0x4
